	.headerflags	@"EF_CUDA_TEXMODE_UNIFIED EF_CUDA_64BIT_ADDRESS EF_CUDA_ACCELERATORS EF_CUDA_SM90 EF_CUDA_VIRTUAL_SM(EF_CUDA_SM90)"
	.elftype	@"ET_EXEC"


//--------------------- .nv.info                  --------------------------
	.section	.nv.info,"",@"SHT_CUDA_INFO"
	.align	4


	//----- nvinfo : EIATTR_REGCOUNT
	.align		4
        /*0000*/ 	.byte	0x04, 0x2f
        /*0002*/ 	.short	(.L_3 - .L_2)
	.align		4
.L_2:
        /*0004*/ 	.word	index@(triton_poi_fused__native_batch_norm_legit_no_training_44)
        /*0008*/ 	.word	0x00000010


	//----- nvinfo : EIATTR_MIN_STACK_SIZE
	.align		4
.L_3:
        /*000c*/ 	.byte	0x04, 0x12
        /*000e*/ 	.short	(.L_5 - .L_4)
	.align		4
.L_4:
        /*0010*/ 	.word	index@(triton_poi_fused__native_batch_norm_legit_no_training_44)
        /*0014*/ 	.word	0x00000000


	//----- nvinfo : EIATTR_FRAME_SIZE
	.align		4
.L_5:
        /*0018*/ 	.byte	0x04, 0x11
        /*001a*/ 	.short	(.L_7 - .L_6)
	.align		4
.L_6:
        /*001c*/ 	.word	index@(triton_poi_fused__native_batch_norm_legit_no_training_44)
        /*0020*/ 	.word	0x00000000


	//----- nvinfo : EIATTR_MIN_STACK_SIZE
	.align		4
.L_7:
        /*0024*/ 	.byte	0x04, 0x12
        /*0026*/ 	.short	(.L_9 - .L_8)
	.align		4
.L_8:
        /*0028*/ 	.word	index@(triton_poi_fused__native_batch_norm_legit_no_training_44)
        /*002c*/ 	.word	0x00000000
.L_9:


//--------------------- .nv.info.triton_poi_fused__native_batch_norm_legit_no_training_44 --------------------------
	.section	.nv.info.triton_poi_fused__native_batch_norm_legit_no_training_44,"",@"SHT_CUDA_INFO"
	.sectionflags	@""
	.align	4


	//----- nvinfo : EIATTR_CUDA_API_VERSION
	.align		4
        /*0000*/ 	.byte	0x04, 0x37
        /*0002*/ 	.short	(.L_11 - .L_10)
.L_10:
        /*0004*/ 	.word	0x0000007c


	//----- nvinfo : EIATTR_KPARAM_INFO
	.align		4
.L_11:
        /*0008*/ 	.byte	0x04, 0x17
        /*000a*/ 	.short	(.L_13 - .L_12)
.L_12:
        /*000c*/ 	.word	0x00000000
        /*0010*/ 	.short	0x0006
        /*0012*/ 	.short	0x0030
        /*0014*/ 	.byte	0x00, 0xf0, 0x11, 0x00


	//----- nvinfo : EIATTR_KPARAM_INFO
	.align		4
.L_13:
        /*0018*/ 	.byte	0x04, 0x17
        /*001a*/ 	.short	(.L_15 - .L_14)
.L_14:
        /*001c*/ 	.word	0x00000000
        /*0020*/ 	.short	0x0005
        /*0022*/ 	.short	0x0028
        /*0024*/ 	.byte	0x00, 0xf4, 0x21, 0x00


	//----- nvinfo : EIATTR_KPARAM_INFO
	.align		4
.L_15:
        /*0028*/ 	.byte	0x04, 0x17
        /*002a*/ 	.short	(.L_17 - .L_16)
.L_16:
        /*002c*/ 	.word	0x00000000
        /*0030*/ 	.short	0x0004
        /*0032*/ 	.short	0x0020
        /*0034*/ 	.byte	0x00, 0xf4, 0x21, 0x00


	//----- nvinfo : EIATTR_KPARAM_INFO
	.align		4
.L_17:
        /*0038*/ 	.byte	0x04, 0x17
        /*003a*/ 	.short	(.L_19 - .L_18)
.L_18:
        /*003c*/ 	.word	0x00000000
        /*0040*/ 	.short	0x0003
        /*0042*/ 	.short	0x0018
        /*0044*/ 	.byte	0x00, 0xf4, 0x21, 0x00


	//----- nvinfo : EIATTR_KPARAM_INFO
	.align		4
.L_19:
        /*0048*/ 	.byte	0x04, 0x17
        /*004a*/ 	.short	(.L_21 - .L_20)
.L_20:
        /*004c*/ 	.word	0x00000000
        /*0050*/ 	.short	0x0002
        /*0052*/ 	.short	0x0010
        /*0054*/ 	.byte	0x00, 0xf4, 0x21, 0x00


	//----- nvinfo : EIATTR_KPARAM_INFO
	.align		4
.L_21:
        /*0058*/ 	.byte	0x04, 0x17
        /*005a*/ 	.short	(.L_23 - .L_22)
.L_22:
        /*005c*/ 	.word	0x00000000
        /*0060*/ 	.short	0x0001
        /*0062*/ 	.short	0x0008
        /*0064*/ 	.byte	0x00, 0xf4, 0x21, 0x00


	//----- nvinfo : EIATTR_KPARAM_INFO
	.align		4
.L_23:
        /*0068*/ 	.byte	0x04, 0x17
        /*006a*/ 	.short	(.L_25 - .L_24)
.L_24:
        /*006c*/ 	.word	0x00000000
        /*0070*/ 	.short	0x0000
        /*0072*/ 	.short	0x0000
        /*0074*/ 	.byte	0x00, 0xf4, 0x21, 0x00


	//----- nvinfo : EIATTR_SPARSE_MMA_MASK
	.align		4
.L_25:
        /*0078*/ 	.byte	0x03, 0x50
        /*007a*/ 	.short	0x0000


	//----- nvinfo : EIATTR_MAXREG_COUNT
	.align		4
        /*007c*/ 	.byte	0x03, 0x1b
        /*007e*/ 	.short	0x00ff


	//----- nvinfo : EIATTR_EXIT_INSTR_OFFSETS
	.align		4
        /*0080*/ 	.byte	0x04, 0x1c
        /*0082*/ 	.short	(.L_27 - .L_26)


	//   ....[0]....
.L_26:
        /*0084*/ 	.word	0x000002b0


	//----- nvinfo : EIATTR_REQNTID
	.align		4
.L_27:
        /*0088*/ 	.byte	0x04, 0x10
        /*008a*/ 	.short	(.L_29 - .L_28)
.L_28:
        /*008c*/ 	.word	0x00000080
        /*0090*/ 	.word	0x00000001
        /*0094*/ 	.word	0x00000001


	//----- nvinfo : EIATTR_CBANK_PARAM_SIZE
	.align		4
.L_29:
        /*0098*/ 	.byte	0x03, 0x19
        /*009a*/ 	.short	0x0034


	//----- nvinfo : EIATTR_PARAM_CBANK
	.align		4
        /*009c*/ 	.byte	0x04, 0x0a
        /*009e*/ 	.short	(.L_31 - .L_30)
	.align		4
.L_30:
        /*00a0*/ 	.word	index@(.nv.constant0.triton_poi_fused__native_batch_norm_legit_no_training_44)
        /*00a4*/ 	.short	0x0210
        /*00a6*/ 	.short	0x0034


	//----- nvinfo : EIATTR_SW_WAR
	.align		4
.L_31:
        /*00a8*/ 	.byte	0x04, 0x36
        /*00aa*/ 	.short	(.L_33 - .L_32)
.L_32:
        /*00ac*/ 	.word	0x00000008
.L_33:


//--------------------- .nv.callgraph             --------------------------
	.section	.nv.callgraph,"",@"SHT_CUDA_CALLGRAPH"
	.align	4
	.sectionentsize	8
	.align		4
        /*0000*/ 	.word	0x00000000
	.align		4
        /*0004*/ 	.word	0xffffffff
	.align		4
        /*0008*/ 	.word	0x00000000
	.align		4
        /*000c*/ 	.word	0xfffffffe
	.align		4
        /*0010*/ 	.word	0x00000000
	.align		4
        /*0014*/ 	.word	0xfffffffd
	.align		4
        /*0018*/ 	.word	0x00000000
	.align		4
        /*001c*/ 	.word	0xfffffffc


//--------------------- .nv.constant4             --------------------------
	.section	.nv.constant4,"a",@progbits
	.align	8
	.align		8
.nv.constant4:
        /*0000*/ 	.dword	_$_str
	.align		8
        /*0008*/ 	.dword	_$_str_$_2


//--------------------- .text.triton_poi_fused__native_batch_norm_legit_no_training_44 --------------------------
	.section	.text.triton_poi_fused__native_batch_norm_legit_no_training_44,"ax",@progbits
	.align	128
        .global         triton_poi_fused__native_batch_norm_legit_no_training_44
        .type           triton_poi_fused__native_batch_norm_legit_no_training_44,@function
        .size           triton_poi_fused__native_batch_norm_legit_no_training_44,(.L_x_1 - triton_poi_fused__native_batch_norm_legit_no_training_44)
        .other          triton_poi_fused__native_batch_norm_legit_no_training_44,@"STO_CUDA_ENTRY STV_DEFAULT"
triton_poi_fused__native_batch_norm_legit_no_training_44:
.text.triton_poi_fused__native_batch_norm_legit_no_training_44:
[----:B------:R-:W-:Y:S01]  /*0000*/  LDC R1, c[0x0][0x28] ;  /* 0x00000a00ff017b82 */ /* 0x000fe20000000800 */
[----:B------:R-:W1:Y:S07]  /*0010*/  S2R R0, SR_TID.X ;  /* 0x0000000000007919 */ /* 0x000e6e0000002100 */
[----:B------:R-:W2:Y:S01]  /*0020*/  LDC.64 R6, c[0x0][0x220] ;  /* 0x00008800ff067b82 */ /* 0x000ea20000000a00 */
[----:B------:R-:W-:Y:S01]  /*0030*/  ULDC.64 UR4, c[0x0][0x208] ;  /* 0x0000820000047ab9 */ /* 0x000fe20000000a00 */
[----:B------:R-:W3:Y:S06]  /*0040*/  S2R R3, SR_CTAID.X ;  /* 0x0000000000037919 */ /* 0x000eec0000002500 */
[----:B------:R-:W4:Y:S08]  /*0050*/  LDC.64 R4, c[0x0][0x218] ;  /* 0x00008600ff047b82 */ /* 0x000f300000000a00 */
[----:B------:R-:W5:Y:S08]  /*0060*/  LDC.64 R8, c[0x0][0x228] ;  /* 0x00008a00ff087b82 */ /* 0x000f700000000a00 */
[----:B------:R-:W5:Y:S01]  /*0070*/  LDC.64 R10, c[0x0][0x230] ;  /* 0x00008c00ff0a7b82 */ /* 0x000f620000000a00 */
[----:B-1----:R-:W-:-:S02]  /*0080*/  LOP3.LUT R0, R0, 0x7f, RZ, 0xc0, !PT ;  /* 0x0000007f00007812 */ /* 0x002fc400078ec0ff */
[----:B---3--:R-:W-:Y:S02]  /*0090*/  SHF.R.S32.HI R2, RZ, 0x18, R3 ;  /* 0x00000018ff027819 */ /* 0x008fe40000011403 */
[----:B------:R-:W-:Y:S02]  /*00a0*/  LEA R0, R3, R0, 0x7 ;  /* 0x0000000003007211 */ /* 0x000fe400078e38ff */
[----:B------:R-:W-:-:S04]  /*00b0*/  SGXT R3, R2, 0x1 ;  /* 0x000000010203781a */ /* 0x000fc80000000200 */
[----:B------:R-:W-:-:S04]  /*00c0*/  LEA.HI R3, R3, R0, RZ, 0x9 ;  /* 0x0000000003037211 */ /* 0x000fc800078f48ff */
[----:B------:R-:W-:-:S04]  /*00d0*/  LOP3.LUT R3, R3, 0xfffffe00, RZ, 0xc0, !PT ;  /* 0xfffffe0003037812 */ /* 0x000fc800078ec0ff */
[----:B------:R-:W-:Y:S02]  /*00e0*/  IADD3 R13, R0, -R3, RZ ;  /* 0x80000003000d7210 */ /* 0x000fe40007ffe0ff */
[----:B------:R-:W1:Y:S03]  /*00f0*/  LDC.64 R2, c[0x0][0x210] ;  /* 0x00008400ff027b82 */ /* 0x000e660000000a00 */
[----:B--2---:R-:W-:-:S06]  /*0100*/  IMAD.WIDE R6, R13, 0x4, R6 ;  /* 0x000000040d067825 */ /* 0x004fcc00078e0206 */
[----:B------:R-:W2:Y:S01]  /*0110*/  LDG.E.EL R6, desc[UR4][R6.64] ;  /* 0x0000000406067981 */ /* 0x000ea2000c2e1900 */
[----:B----4-:R-:W-:-:S04]  /*0120*/  IMAD.WIDE R4, R13, 0x4, R4 ;  /* 0x000000040d047825 */ /* 0x010fc800078e0204 */
[C---:B-----5:R-:W-:Y:S02]  /*0130*/  IMAD.WIDE R8, R13.reuse, 0x4, R8 ;  /* 0x000000040d087825 */ /* 0x060fe400078e0208 */
[----:B------:R3:W4:Y:S02]  /*0140*/  LDG.E.EL R5, desc[UR4][R4.64] ;  /* 0x0000000404057981 */ /* 0x000724000c2e1900 */
[----:B0-----:R-:W-:Y:S02]  /*0150*/  IMAD.WIDE R10, R13, 0x4, R10 ;  /* 0x000000040d0a7825 */ /* 0x001fe400078e020a */
[----:B------:R-:W5:Y:S02]  /*0160*/  LDG.E.EL R8, desc[UR4][R8.64] ;  /* 0x0000000408087981 */ /* 0x000f64000c2e1900 */
[C---:B-1----:R-:W-:Y:S02]  /*0170*/  IMAD.WIDE R2, R0.reuse, 0x4, R2 ;  /* 0x0000000400027825 */ /* 0x042fe400078e0202 */
[----:B------:R-:W5:Y:S04]  /*0180*/  LDG.E.EL R11, desc[UR4][R10.64] ;  /* 0x000000040a0b7981 */ /* 0x000f68000c2e1900 */
[----:B------:R0:W4:Y:S01]  /*0190*/  LDG.E R12, desc[UR4][R2.64] ;  /* 0x00000004020c7981 */ /* 0x000122000c1e1900 */
[----:B---3--:R-:W-:Y:S01]  /*01a0*/  HFMA2.MMA R4, -RZ, RZ, 1.625, 0 ;  /* 0x3e800000ff047435 */ /* 0x008fe200000001ff */
[----:B0-----:R-:W0:Y:S02]  /*01b0*/  LDC.64 R2, c[0x0][0x238] ;  /* 0x00008e00ff027b82 */ /* 0x001e240000000a00 */
[----:B0-----:R-:W-:-:S04]  /*01c0*/  IMAD.WIDE R2, R0, 0x4, R2 ;  /* 0x0000000400027825 */ /* 0x001fc800078e0202 */
[----:B--2---:R-:W-:-:S04]  /*01d0*/  FADD R6, R6, 0.0010000000474974513054 ;  /* 0x3a83126f06067421 */ /* 0x004fc80000000000 */
[----:B------:R-:W0:Y:S02]  /*01e0*/  MUFU.SQRT R7, R6 ;  /* 0x0000000600077308 */ /* 0x000e240000002000 */
[C---:B0-----:R-:W-:Y:S02]  /*01f0*/  FSETP.GT.AND P0, PT, R7.reuse, 8.50705917302346158658e+37, PT ;  /* 0x7e8000000700780b */ /* 0x041fe40003f04000 */
[----:B------:R-:W-:-:S11]  /*0200*/  FSETP.GEU.AND P1, PT, R7, 1.175494350822287508e-38, PT ;  /* 0x008000000700780b */ /* 0x000fd60003f2e000 */
[----:B------:R-:W-:-:S04]  /*0210*/  @P0 FMUL R7, R7, 0.25 ;  /* 0x3e80000007070820 */ /* 0x000fc80000400000 */
[----:B------:R-:W-:-:S06]  /*0220*/  @!P1 FMUL R7, R7, 16777216 ;  /* 0x4b80000007079820 */ /* 0x000fcc0000400000 */
[----:B------:R-:W0:Y:S01]  /*0230*/  MUFU.RCP R7, R7 ;  /* 0x0000000700077308 */ /* 0x000e220000001000 */
[----:B------:R-:W-:Y:S01]  /*0240*/  FSEL R4, R4, 1, P0 ;  /* 0x3f80000004047808 */ /* 0x000fe20000000000 */
[----:B----4-:R-:W-:-:S04]  /*0250*/  FADD R5, R12, -R5 ;  /* 0x800000050c057221 */ /* 0x010fc80000000000 */
[----:B------:R-:W-:-:S04]  /*0260*/  @!P1 FMUL R4, R4, 16777216 ;  /* 0x4b80000004049820 */ /* 0x000fc80000400000 */
[----:B0-----:R-:W-:-:S04]  /*0270*/  FMUL R4, R7, R4 ;  /* 0x0000000407047220 */ /* 0x001fc80000400000 */
[----:B------:R-:W-:-:S04]  /*0280*/  FMUL R4, R5, R4 ;  /* 0x0000000405047220 */ /* 0x000fc80000400000 */
[----:B-----5:R-:W-:-:S05]  /*0290*/  FFMA R11, R8, R4, R11 ;  /* 0x00000004080b7223 */ /* 0x020fca000000000b */
[----:B------:R-:W-:Y:S01]  /*02a0*/  STG.E desc[UR4][R2.64], R11 ;  /* 0x0000000b02007986 */ /* 0x000fe2000c101904 */
[----:B------:R-:W-:Y:S05]  /*02b0*/  EXIT ;  /* 0x000000000000794d */ /* 0x000fea0003800000 */
.L_x_0:
[----:B------:R-:W-:-:S00]  /*02c0*/  BRA `(.L_x_0) ;  /* 0xfffffffc00fc7947 */ /* 0x000fc0000383ffff */
[----:B------:R-:W-:-:S00]  /*02d0*/  NOP ;  /* 0x0000000000007918 */ /* 0x000fc00000000000 */
        /* <DEDUP_REMOVED lines=10> */
.L_x_1:


//--------------------- .nv.global.init           --------------------------
	.section	.nv.global.init,"aw",@progbits
.nv.global.init:
	.type		_$_str,@object
	.size		_$_str,(_$_str_$_2 - _$_str)
_$_str:
        /*0000*/ 	.byte	0x5f, 0x5f, 0x43, 0x55, 0x44, 0x41, 0x5f, 0x46, 0x54, 0x5a, 0x00
	.type		_$_str_$_2,@object
	.size		_$_str_$_2,(.L_1 - _$_str_$_2)
_$_str_$_2:
        /*000b*/ 	.byte	0x5f, 0x5f, 0x43, 0x55, 0x44, 0x41, 0x5f, 0x50, 0x52, 0x45, 0x43, 0x5f, 0x53, 0x51, 0x52, 0x54
        /*001b*/ 	.byte	0x00
.L_1:


//--------------------- .nv.constant0.triton_poi_fused__native_batch_norm_legit_no_training_44 --------------------------
	.section	.nv.constant0.triton_poi_fused__native_batch_norm_legit_no_training_44,"a",@progbits
	.sectionflags	@""
	.align	4
.nv.constant0.triton_poi_fused__native_batch_norm_legit_no_training_44:
	.zero		580
